//
// Generated by NVIDIA NVVM Compiler
//
// Compiler Build ID: CL-36424714
// Cuda compilation tools, release 13.0, V13.0.88
// Based on NVVM 20.0.0
//

.version 9.0
.target sm_100
.address_size 64

	// .globl	_Z9Check_gpuPi
.extern .func  (.param .b32 func_retval0) vprintf
(
	.param .b64 vprintf_param_0,
	.param .b64 vprintf_param_1
)
;
.global .align 1 .b8 $str[52] = {95, 95, 95, 95, 95, 95, 95, 95, 95, 95, 95, 95, 95, 95, 95, 79, 117, 116, 32, 111, 102, 32, 71, 80, 85, 32, 102, 99, 116, 32, 108, 111, 111, 112, 95, 95, 95, 95, 95, 95, 95, 95, 95, 95, 95, 95, 95, 95, 95, 95, 10};

.visible .entry _Z9Check_gpuPi(
	.param .u64 .ptr .align 1 _Z9Check_gpuPi_param_0
)
{
	.reg .pred 	%p<3>;
	.reg .b32 	%r<6>;
	.reg .b64 	%rd<5>;

	ld.param.u64 	%rd2, [_Z9Check_gpuPi_param_0];
	cvta.to.global.u64 	%rd1, %rd2;
	bar.sync 	0;
	ld.global.u32 	%r1, [%rd1];
	setp.gt.s32 	%p1, %r1, 1073741823;
	@%p1 bra 	$L__BB0_2;
$L__BB0_1:
	bar.sync 	0;
	atom.global.add.u32 	%r2, [%rd1], 1;
	ld.global.u32 	%r3, [%rd1];
	setp.lt.s32 	%p2, %r3, 1073741824;
	@%p2 bra 	$L__BB0_1;
$L__BB0_2:
	mov.u64 	%rd3, $str;
	cvta.global.u64 	%rd4, %rd3;
	{ // callseq 0, 0
	.param .b64 param0;
	st.param.b64 	[param0], %rd4;
	.param .b64 param1;
	st.param.b64 	[param1], 0;
	.param .b32 retval0;
	call.uni (retval0), 
	vprintf, 
	(
	param0, 
	param1
	);
	ld.param.b32 	%r4, [retval0];
	} // callseq 0
	ret;

}


// ===== COMPILED SASS (sm_100) =====

	.target	sm_100

	.elftype	@"ET_EXEC"


//--------------------- .note.nv.tkinfo           --------------------------
	.section	.note.nv.tkinfo,"",@"SHT_NOTE"
	.sectionflags	@"SHF_NOTE_NV_TKINFO"
	.tkinfo
        /*0018*/ 	.word	0x00000002
        /*0030*/ 	.string	""
        /*0030*/ 	.string	"ptxas"
        /*0030*/ 	.string	"Cuda compilation tools, release 13.0, V13.0.88"
        /*0030*/ 	.string	"Build cuda_13.0.r13.0/compiler.36424714_0"
        /*0030*/ 	.string	"-arch sm_100 -m 64 "



//--------------------- .note.nv.cuinfo           --------------------------
	.section	.note.nv.cuinfo,"",@"SHT_NOTE"
	.sectionflags	@"SHF_NOTE_NV_CUINFO"
        /*0018*/ 	.short	0x0002
        /*001a*/ 	.short	0x0064
        /*001c*/ 	.short	0x0082
	.zero		2


//--------------------- .nv.info                  --------------------------
	.section	.nv.info,"",@"SHT_CUDA_INFO"
	.align	4


	//----- nvinfo : EIATTR_REGCOUNT
	.align		4
        /*0000*/ 	.byte	0x04, 0x2f
        /*0002*/ 	.short	(.L_2 - .L_1)
	.align		4
.L_1:
        /*0004*/ 	.word	index@(_Z9Check_gpuPi)
        /*0008*/ 	.word	0x00000018


	//----- nvinfo : EIATTR_FRAME_SIZE
	.align		4
.L_2:
        /*000c*/ 	.byte	0x04, 0x11
        /*000e*/ 	.short	(.L_4 - .L_3)
	.align		4
.L_3:
        /*0010*/ 	.word	index@(_Z9Check_gpuPi)
        /*0014*/ 	.word	0x00000000


	//----- nvinfo : EIATTR_MIN_STACK_SIZE
	.align		4
.L_4:
        /*0018*/ 	.byte	0x04, 0x12
        /*001a*/ 	.short	(.L_6 - .L_5)
	.align		4
.L_5:
        /*001c*/ 	.word	index@(_Z9Check_gpuPi)
        /*0020*/ 	.word	0x00000000
.L_6:


//--------------------- .nv.compat                --------------------------
	.section	.nv.compat,"",@"SHT_CUDA_COMPAT_INFO"
	.align	4
        /*0000*/ 	.byte	0x02, 0x09, 0x00, 0x00, 0x02, 0x02, 0x01, 0x00, 0x02, 0x05, 0x05, 0x00, 0x03, 0x07, 0x01, 0x01
        /*0010*/ 	.byte	0x02, 0x03, 0x00, 0x00, 0x02, 0x06, 0x01, 0x00, 0x04, 0x0b, 0x08, 0x00, 0x09, 0x00, 0x00, 0x00
        /*0020*/ 	.byte	0x00, 0x00, 0x00, 0x00


//--------------------- .nv.info._Z9Check_gpuPi   --------------------------
	.section	.nv.info._Z9Check_gpuPi,"",@"SHT_CUDA_INFO"
	.sectionflags	@""
	.align	4


	//----- nvinfo : EIATTR_CUDA_API_VERSION
	.align		4
        /*0000*/ 	.byte	0x04, 0x37
        /*0002*/ 	.short	(.L_8 - .L_7)
.L_7:
        /*0004*/ 	.word	0x00000082


	//----- nvinfo : EIATTR_KPARAM_INFO
	.align		4
.L_8:
        /*0008*/ 	.byte	0x04, 0x17
        /*000a*/ 	.short	(.L_10 - .L_9)
.L_9:
        /*000c*/ 	.word	0x00000000
        /*0010*/ 	.short	0x0000
        /*0012*/ 	.short	0x0000
        /*0014*/ 	.byte	0x00, 0xf5, 0x21, 0x00


	//----- nvinfo : EIATTR_SPARSE_MMA_MASK
	.align		4
.L_10:
        /*0018*/ 	.byte	0x03, 0x50
        /*001a*/ 	.short	0x0000


	//----- nvinfo : EIATTR_MAXREG_COUNT
	.align		4
        /*001c*/ 	.byte	0x03, 0x1b
        /*001e*/ 	.short	0x00ff


	//----- nvinfo : EIATTR_NUM_BARRIERS
	.align		4
        /*0020*/ 	.byte	0x02, 0x4c
        /*0022*/ 	.byte	0x01
	.zero		1


	//----- nvinfo : EIATTR_EXTERNS
	.align		4
        /*0024*/ 	.byte	0x04, 0x0f
        /*0026*/ 	.short	(.L_12 - .L_11)


	//   ....[0]....
	.align		4
.L_11:
        /*0028*/ 	.word	index@(vprintf)


	//----- nvinfo : EIATTR_MERCURY_ISA_VERSION
	.align		4
.L_12:
        /*002c*/ 	.byte	0x03, 0x5f
        /*002e*/ 	.short	0x0101


	//----- nvinfo : EIATTR_INT_WARP_WIDE_INSTR_OFFSETS
	.align		4
        /*0030*/ 	.byte	0x04, 0x31
        /*0032*/ 	.short	(.L_14 - .L_13)


	//   ....[0]....
.L_13:
        /*0034*/ 	.word	0x000000b0


	//----- nvinfo : EIATTR_VRC_CTA_INIT_COUNT
	.align		4
.L_14:
        /*0038*/ 	.byte	0x02, 0x4a
	.zero		1
	.zero		1


	//----- nvinfo : EIATTR_SYSCALL_OFFSETS
	.align		4
        /*003c*/ 	.byte	0x04, 0x46
        /*003e*/ 	.short	(.L_16 - .L_15)


	//   ....[0]....
.L_15:
        /*0040*/ 	.word	0x00000180


	//----- nvinfo : EIATTR_EXIT_INSTR_OFFSETS
	.align		4
.L_16:
        /*0044*/ 	.byte	0x04, 0x1c
        /*0046*/ 	.short	(.L_18 - .L_17)


	//   ....[0]....
.L_17:
        /*0048*/ 	.word	0x00000190


	//----- nvinfo : EIATTR_CBANK_PARAM_SIZE
	.align		4
.L_18:
        /*004c*/ 	.byte	0x03, 0x19
        /*004e*/ 	.short	0x0008


	//----- nvinfo : EIATTR_PARAM_CBANK
	.align		4
        /*0050*/ 	.byte	0x04, 0x0a
        /*0052*/ 	.short	(.L_20 - .L_19)
	.align		4
.L_19:
        /*0054*/ 	.word	index@(.nv.constant0._Z9Check_gpuPi)
        /*0058*/ 	.short	0x0380
        /*005a*/ 	.short	0x0008


	//----- nvinfo : EIATTR_SW_WAR
	.align		4
.L_20:
        /*005c*/ 	.byte	0x04, 0x36
        /*005e*/ 	.short	(.L_22 - .L_21)
.L_21:
        /*0060*/ 	.word	0x00000008
.L_22:


//--------------------- .nv.callgraph             --------------------------
	.section	.nv.callgraph,"",@"SHT_CUDA_CALLGRAPH"
	.align	4
	.sectionentsize	8
	.align		4
        /*0000*/ 	.word	0x00000000
	.align		4
        /*0004*/ 	.word	0xffffffff
	.align		4
        /*0008*/ 	.word	index@(_Z9Check_gpuPi)
	.align		4
        /*000c*/ 	.word	index@(vprintf)
	.align		4
        /*0010*/ 	.word	0x00000000
	.align		4
        /*0014*/ 	.word	0xfffffffe
	.align		4
        /*0018*/ 	.word	0x00000000
	.align		4
        /*001c*/ 	.word	0xfffffffd
	.align		4
        /*0020*/ 	.word	0x00000000
	.align		4
        /*0024*/ 	.word	0xfffffffc


//--------------------- .nv.constant4             --------------------------
	.section	.nv.constant4,"a",@progbits
	.align	8
	.align		8
.nv.constant4:
        /*0000*/ 	.dword	vprintf
	.align		8
        /*0008*/ 	.dword	$str


//--------------------- .text._Z9Check_gpuPi      --------------------------
	.section	.text._Z9Check_gpuPi,"ax",@progbits
	.align	128
        .global         _Z9Check_gpuPi
        .type           _Z9Check_gpuPi,@function
        .size           _Z9Check_gpuPi,(.L_x_4 - _Z9Check_gpuPi)
        .other          _Z9Check_gpuPi,@"STO_CUDA_ENTRY STV_DEFAULT"
_Z9Check_gpuPi:
.text._Z9Check_gpuPi:
[----:B------:R-:W0:Y:S08]  /*0000*/  LDC R1, c[0x0][0x37c] ;  /* 0x0000df00ff017b82 */ /* 0x000e300000000800 */
[----:B------:R-:W1:Y:S08]  /*0010*/  LDC.64 R4, c[0x0][0x380] ;  /* 0x0000e000ff047b82 */ /* 0x000e700000000a00 */
[----:B------:R-:W-:Y:S06]  /*0020*/  BAR.SYNC.DEFER_BLOCKING 0x0 ;  /* 0x0000000000007b1d */ /* 0x000fec0000010000 */
[----:B------:R-:W1:Y:S01]  /*0030*/  LDCU.64 UR4, c[0x0][0x358] ;  /* 0x00006b00ff0477ac */ /* 0x000e620008000a00 */
[----:B------:R-:W-:Y:S01]  /*0040*/  MOV R2, 0x0 ;  /* 0x0000000000027802 */ /* 0x000fe20000000f00 */
[----:B------:R-:W2:Y:S01]  /*0050*/  LDCU.64 UR8, c[0x4][0x8] ;  /* 0x01000100ff0877ac */ /* 0x000ea20008000a00 */
[----:B-1----:R-:W3:Y:S04]  /*0060*/  LDG.E R0, desc[UR4][R4.64] ;  /* 0x0000000404007981 */ /* 0x002ee8000c1e1900 */
[----:B------:R-:W1:Y:S01]  /*0070*/  LDC.64 R2, c[0x4][R2] ;  /* 0x0100000002027b82 */ /* 0x000e620000000a00 */
[----:B---3--:R-:W-:-:S13]  /*0080*/  ISETP.GT.AND P0, PT, R0, 0x3fffffff, PT ;  /* 0x3fffffff0000780c */ /* 0x008fda0003f04270 */
[----:B012---:R-:W-:Y:S05]  /*0090*/  @P0 BRA `(.L_x_0) ;  /* 0x0000000000280947 */ /* 0x007fea0003800000 */
.L_x_1:
[----:B------:R-:W0:Y:S01]  /*00a0*/  S2R R0, SR_LANEID ;  /* 0x0000000000007919 */ /* 0x000e220000000000 */
[----:B------:R-:W-:Y:S02]  /*00b0*/  VOTEU.ANY UR6, UPT, PT ;  /* 0x0000000000067886 */ /* 0x000fe400038e0100 */
[----:B------:R-:W-:Y:S01]  /*00c0*/  UFLO.U32 UR7, UR6 ;  /* 0x00000006000772bd */ /* 0x000fe200080e0000 */
[----:B------:R-:W-:Y:S06]  /*00d0*/  BAR.SYNC.DEFER_BLOCKING 0x0 ;  /* 0x0000000000007b1d */ /* 0x000fec0000010000 */
[----:B------:R-:W1:Y:S01]  /*00e0*/  POPC R7, UR6 ;  /* 0x0000000600077d09 */ /* 0x000e620008000000 */
[----:B0-----:R-:W-:-:S13]  /*00f0*/  ISETP.EQ.U32.AND P0, PT, R0, UR7, PT ;  /* 0x0000000700007c0c */ /* 0x001fda000bf02070 */
[----:B-1----:R0:W-:Y:S04]  /*0100*/  @P0 REDG.E.ADD.STRONG.GPU desc[UR4][R4.64], R7 ;  /* 0x000000070400098e */ /* 0x0021e8000c12e104 */
[----:B------:R-:W2:Y:S02]  /*0110*/  LDG.E R0, desc[UR4][R4.64] ;  /* 0x0000000404007981 */ /* 0x000ea4000c1e1900 */
[----:B--2---:R-:W-:-:S13]  /*0120*/  ISETP.GE.AND P0, PT, R0, 0x40000000, PT ;  /* 0x400000000000780c */ /* 0x004fda0003f06270 */
[----:B0-----:R-:W-:Y:S05]  /*0130*/  @!P0 BRA `(.L_x_1) ;  /* 0xfffffffc00d88947 */ /* 0x001fea000383ffff */
.L_x_0:
[----:B------:R-:W-:Y:S01]  /*0140*/  IMAD.U32 R4, RZ, RZ, UR8 ;  /* 0x00000008ff047e24 */ /* 0x000fe2000f8e00ff */
[----:B------:R-:W-:Y:S01]  /*0150*/  CS2R R6, SRZ ;  /* 0x0000000000067805 */ /* 0x000fe2000001ff00 */
[----:B------:R-:W-:-:S07]  /*0160*/  IMAD.U32 R5, RZ, RZ, UR9 ;  /* 0x00000009ff057e24 */ /* 0x000fce000f8e00ff */
[----:B------:R-:W-:-:S07]  /*0170*/  LEPC R20, `(.L_x_2) ;  /* 0x000000001014794e */ /* 0x000fce0000000000 */
[----:B------:R-:W-:Y:S05]  /*0180*/  CALL.ABS.NOINC R2 ;  /* 0x0000000002007343 */ /* 0x000fea0003c00000 */
.L_x_2:
[----:B------:R-:W-:Y:S05]  /*0190*/  EXIT ;  /* 0x000000000000794d */ /* 0x000fea0003800000 */
.L_x_3:
[----:B------:R-:W-:-:S00]  /*01a0*/  BRA `(.L_x_3) ;  /* 0xfffffffc00fc7947 */ /* 0x000fc0000383ffff */
[----:B------:R-:W-:-:S00]  /*01b0*/  NOP ;  /* 0x0000000000007918 */ /* 0x000fc00000000000 */
        /* <DEDUP_REMOVED lines=12> */
.L_x_4:


//--------------------- .nv.global.init           --------------------------
	.section	.nv.global.init,"aw",@progbits
.nv.global.init:
	.type		$str,@object
	.size		$str,(.L_0 - $str)
$str:
        /*0000*/ 	.byte	0x5f, 0x5f, 0x5f, 0x5f, 0x5f, 0x5f, 0x5f, 0x5f, 0x5f, 0x5f, 0x5f, 0x5f, 0x5f, 0x5f, 0x5f, 0x4f
        /*0010*/ 	.byte	0x75, 0x74, 0x20, 0x6f, 0x66, 0x20, 0x47, 0x50, 0x55, 0x20, 0x66, 0x63, 0x74, 0x20, 0x6c, 0x6f
        /*0020*/ 	.byte	0x6f, 0x70, 0x5f, 0x5f, 0x5f, 0x5f, 0x5f, 0x5f, 0x5f, 0x5f, 0x5f, 0x5f, 0x5f, 0x5f, 0x5f, 0x5f
        /*0030*/ 	.byte	0x5f, 0x5f, 0x0a, 0x00
.L_0:


//--------------------- .nv.shared.reserved.0     --------------------------
	.section	.nv.shared.reserved.0,"aw",@nobits
	.weak		__nv_reservedSMEM_offset_0_alias
	.size		__nv_reservedSMEM_offset_0_alias, 0, 64
	.other		__nv_reservedSMEM_offset_0_alias,@"STO_CUDA_RESERVED_SHARED STV_DEFAULT"
__nv_reservedSMEM_offset_0_alias:
	.zero		0
	.zero		64


//--------------------- .nv.constant0._Z9Check_gpuPi --------------------------
	.section	.nv.constant0._Z9Check_gpuPi,"a",@progbits
	.sectionflags	@""
	.align	4
.nv.constant0._Z9Check_gpuPi:
	.zero		904


//--------------------- SYMBOLS --------------------------

	.type		.nv.reservedSmem.offset0,@object
	.size		.nv.reservedSmem.offset0,0x4
	.type		vprintf,@function
